//
// Generated by NVIDIA NVVM Compiler
//
// Compiler Build ID: CL-36424714
// Cuda compilation tools, release 13.0, V13.0.88
// Based on NVVM 20.0.0
//

.version 9.0
.target sm_100
.address_size 64

	// .globl	_Z12print_kernelv
.extern .func  (.param .b32 func_retval0) vprintf
(
	.param .b64 vprintf_param_0,
	.param .b64 vprintf_param_1
)
;
.global .align 1 .b8 $str[18] = {112, 114, 105, 110, 116, 101, 100, 32, 102, 114, 111, 109, 58, 32, 37, 117, 10};

.visible .entry _Z12print_kernelv()
{
	.local .align 8 .b8 	__local_depot0[8];
	.reg .b64 	%SP;
	.reg .b64 	%SPL;
	.reg .b32 	%r<4>;
	.reg .b64 	%rd<5>;

	mov.u64 	%SPL, __local_depot0;
	cvta.local.u64 	%SP, %SPL;
	add.u64 	%rd1, %SP, 0;
	add.u64 	%rd2, %SPL, 0;
	mov.u32 	%r1, %tid.x;
	st.local.u32 	[%rd2], %r1;
	mov.u64 	%rd3, $str;
	cvta.global.u64 	%rd4, %rd3;
	{ // callseq 0, 0
	.param .b64 param0;
	st.param.b64 	[param0], %rd4;
	.param .b64 param1;
	st.param.b64 	[param1], %rd1;
	.param .b32 retval0;
	call.uni (retval0), 
	vprintf, 
	(
	param0, 
	param1
	);
	ld.param.b32 	%r2, [retval0];
	} // callseq 0
	ret;

}


// ===== COMPILED SASS (sm_100) =====

	.target	sm_100

	.elftype	@"ET_EXEC"


//--------------------- .note.nv.tkinfo           --------------------------
	.section	.note.nv.tkinfo,"",@"SHT_NOTE"
	.sectionflags	@"SHF_NOTE_NV_TKINFO"
	.tkinfo
        /*0018*/ 	.word	0x00000002
        /*0030*/ 	.string	""
        /*0030*/ 	.string	"ptxas"
        /*0030*/ 	.string	"Cuda compilation tools, release 13.0, V13.0.88"
        /*0030*/ 	.string	"Build cuda_13.0.r13.0/compiler.36424714_0"
        /*0030*/ 	.string	"-arch sm_100 -m 64 "



//--------------------- .note.nv.cuinfo           --------------------------
	.section	.note.nv.cuinfo,"",@"SHT_NOTE"
	.sectionflags	@"SHF_NOTE_NV_CUINFO"
        /*0018*/ 	.short	0x0002
        /*001a*/ 	.short	0x0064
        /*001c*/ 	.short	0x0082
	.zero		2


//--------------------- .nv.info                  --------------------------
	.section	.nv.info,"",@"SHT_CUDA_INFO"
	.align	4


	//----- nvinfo : EIATTR_REGCOUNT
	.align		4
        /*0000*/ 	.byte	0x04, 0x2f
        /*0002*/ 	.short	(.L_2 - .L_1)
	.align		4
.L_1:
        /*0004*/ 	.word	index@(_Z12print_kernelv)
        /*0008*/ 	.word	0x00000018


	//----- nvinfo : EIATTR_FRAME_SIZE
	.align		4
.L_2:
        /*000c*/ 	.byte	0x04, 0x11
        /*000e*/ 	.short	(.L_4 - .L_3)
	.align		4
.L_3:
        /*0010*/ 	.word	index@(_Z12print_kernelv)
        /*0014*/ 	.word	0x00000008


	//----- nvinfo : EIATTR_MIN_STACK_SIZE
	.align		4
.L_4:
        /*0018*/ 	.byte	0x04, 0x12
        /*001a*/ 	.short	(.L_6 - .L_5)
	.align		4
.L_5:
        /*001c*/ 	.word	index@(_Z12print_kernelv)
        /*0020*/ 	.word	0x00000008
.L_6:


//--------------------- .nv.compat                --------------------------
	.section	.nv.compat,"",@"SHT_CUDA_COMPAT_INFO"
	.align	4
        /*0000*/ 	.byte	0x02, 0x09, 0x00, 0x00, 0x02, 0x02, 0x01, 0x00, 0x02, 0x05, 0x05, 0x00, 0x03, 0x07, 0x01, 0x01
        /*0010*/ 	.byte	0x02, 0x03, 0x00, 0x00, 0x02, 0x06, 0x01, 0x00, 0x04, 0x0b, 0x08, 0x00, 0x09, 0x00, 0x00, 0x00
        /*0020*/ 	.byte	0x00, 0x00, 0x00, 0x00


//--------------------- .nv.info._Z12print_kernelv --------------------------
	.section	.nv.info._Z12print_kernelv,"",@"SHT_CUDA_INFO"
	.sectionflags	@""
	.align	4


	//----- nvinfo : EIATTR_CUDA_API_VERSION
	.align		4
        /*0000*/ 	.byte	0x04, 0x37
        /*0002*/ 	.short	(.L_8 - .L_7)
.L_7:
        /*0004*/ 	.word	0x00000082


	//----- nvinfo : EIATTR_SPARSE_MMA_MASK
	.align		4
.L_8:
        /*0008*/ 	.byte	0x03, 0x50
        /*000a*/ 	.short	0x0000


	//----- nvinfo : EIATTR_MAXREG_COUNT
	.align		4
        /*000c*/ 	.byte	0x03, 0x1b
        /*000e*/ 	.short	0x00ff


	//----- nvinfo : EIATTR_EXTERNS
	.align		4
        /*0010*/ 	.byte	0x04, 0x0f
        /*0012*/ 	.short	(.L_10 - .L_9)


	//   ....[0]....
	.align		4
.L_9:
        /*0014*/ 	.word	index@(vprintf)


	//----- nvinfo : EIATTR_MERCURY_ISA_VERSION
	.align		4
.L_10:
        /*0018*/ 	.byte	0x03, 0x5f
        /*001a*/ 	.short	0x0101


	//----- nvinfo : EIATTR_VRC_CTA_INIT_COUNT
	.align		4
        /*001c*/ 	.byte	0x02, 0x4a
	.zero		1
	.zero		1


	//----- nvinfo : EIATTR_SYSCALL_OFFSETS
	.align		4
        /*0020*/ 	.byte	0x04, 0x46
        /*0022*/ 	.short	(.L_12 - .L_11)


	//   ....[0]....
.L_11:
        /*0024*/ 	.word	0x000000e0


	//----- nvinfo : EIATTR_EXIT_INSTR_OFFSETS
	.align		4
.L_12:
        /*0028*/ 	.byte	0x04, 0x1c
        /*002a*/ 	.short	(.L_14 - .L_13)


	//   ....[0]....
.L_13:
        /*002c*/ 	.word	0x000000f0


	//----- nvinfo : EIATTR_SW_WAR
	.align		4
.L_14:
        /*0030*/ 	.byte	0x04, 0x36
        /*0032*/ 	.short	(.L_16 - .L_15)
.L_15:
        /*0034*/ 	.word	0x00000008
.L_16:


//--------------------- .nv.callgraph             --------------------------
	.section	.nv.callgraph,"",@"SHT_CUDA_CALLGRAPH"
	.align	4
	.sectionentsize	8
	.align		4
        /*0000*/ 	.word	0x00000000
	.align		4
        /*0004*/ 	.word	0xffffffff
	.align		4
        /*0008*/ 	.word	index@(_Z12print_kernelv)
	.align		4
        /*000c*/ 	.word	index@(vprintf)
	.align		4
        /*0010*/ 	.word	0x00000000
	.align		4
        /*0014*/ 	.word	0xfffffffe
	.align		4
        /*0018*/ 	.word	0x00000000
	.align		4
        /*001c*/ 	.word	0xfffffffd
	.align		4
        /*0020*/ 	.word	0x00000000
	.align		4
        /*0024*/ 	.word	0xfffffffc


//--------------------- .nv.constant4             --------------------------
	.section	.nv.constant4,"a",@progbits
	.align	8
	.align		8
.nv.constant4:
        /*0000*/ 	.dword	vprintf
	.align		8
        /*0008*/ 	.dword	$str


//--------------------- .text._Z12print_kernelv   --------------------------
	.section	.text._Z12print_kernelv,"ax",@progbits
	.align	128
        .global         _Z12print_kernelv
        .type           _Z12print_kernelv,@function
        .size           _Z12print_kernelv,(.L_x_2 - _Z12print_kernelv)
        .other          _Z12print_kernelv,@"STO_CUDA_ENTRY STV_DEFAULT"
_Z12print_kernelv:
.text._Z12print_kernelv:
[----:B------:R-:W0:Y:S01]  /*0000*/  LDC R1, c[0x0][0x37c] ;  /* 0x0000df00ff017b82 */ /* 0x000e220000000800 */
[----:B------:R-:W1:Y:S01]  /*0010*/  S2R R8, SR_TID.X ;  /* 0x0000000000087919 */ /* 0x000e620000002100 */
[----:B0-----:R-:W-:Y:S01]  /*0020*/  VIADD R1, R1, 0xfffffff8 ;  /* 0xfffffff801017836 */ /* 0x001fe20000000000 */
[----:B------:R-:W-:Y:S01]  /*0030*/  MOV R0, 0x0 ;  /* 0x0000000000007802 */ /* 0x000fe20000000f00 */
[----:B------:R-:W0:Y:S04]  /*0040*/  LDCU UR4, c[0x0][0x2f8] ;  /* 0x00005f00ff0477ac */ /* 0x000e280008000800 */
[----:B------:R2:W3:Y:S01]  /*0050*/  LDC.64 R2, c[0x4][R0] ;  /* 0x0100000000027b82 */ /* 0x0004e20000000a00 */
[----:B------:R-:W4:Y:S01]  /*0060*/  LDCU.64 UR6, c[0x4][0x8] ;  /* 0x01000100ff0677ac */ /* 0x000f220008000a00 */
[----:B------:R-:W5:Y:S01]  /*0070*/  LDCU UR5, c[0x0][0x2fc] ;  /* 0x00005f80ff0577ac */ /* 0x000f620008000800 */
[----:B0-----:R-:W-:Y:S01]  /*0080*/  IADD3 R6, P0, PT, R1, UR4, RZ ;  /* 0x0000000401067c10 */ /* 0x001fe2000ff1e0ff */
[----:B----4-:R-:W-:Y:S01]  /*0090*/  IMAD.U32 R4, RZ, RZ, UR6 ;  /* 0x00000006ff047e24 */ /* 0x010fe2000f8e00ff */
[----:B------:R-:W-:-:S03]  /*00a0*/  MOV R5, UR7 ;  /* 0x0000000700057c02 */ /* 0x000fc60008000f00 */
[----:B-----5:R-:W-:Y:S01]  /*00b0*/  IMAD.X R7, RZ, RZ, UR5, P0 ;  /* 0x00000005ff077e24 */ /* 0x020fe200080e06ff */
[----:B-1----:R2:W-:Y:S07]  /*00c0*/  STL [R1], R8 ;  /* 0x0000000801007387 */ /* 0x0025ee0000100800 */
[----:B------:R-:W-:-:S07]  /*00d0*/  LEPC R20, `(.L_x_0) ;  /* 0x000000001014794e */ /* 0x000fce0000000000 */
[----:B--23--:R-:W-:Y:S05]  /*00e0*/  CALL.ABS.NOINC R2 ;  /* 0x0000000002007343 */ /* 0x00cfea0003c00000 */
.L_x_0:
[----:B------:R-:W-:Y:S05]  /*00f0*/  EXIT ;  /* 0x000000000000794d */ /* 0x000fea0003800000 */
.L_x_1:
[----:B------:R-:W-:-:S00]  /*0100*/  BRA `(.L_x_1) ;  /* 0xfffffffc00fc7947 */ /* 0x000fc0000383ffff */
[----:B------:R-:W-:-:S00]  /*0110*/  NOP ;  /* 0x0000000000007918 */ /* 0x000fc00000000000 */
        /* <DEDUP_REMOVED lines=14> */
.L_x_2:


//--------------------- .nv.global.init           --------------------------
	.section	.nv.global.init,"aw",@progbits
.nv.global.init:
	.type		$str,@object
	.size		$str,(.L_0 - $str)
$str:
        /*0000*/ 	.byte	0x70, 0x72, 0x69, 0x6e, 0x74, 0x65, 0x64, 0x20, 0x66, 0x72, 0x6f, 0x6d, 0x3a, 0x20, 0x25, 0x75
        /*0010*/ 	.byte	0x0a, 0x00
.L_0:


//--------------------- .nv.shared.reserved.0     --------------------------
	.section	.nv.shared.reserved.0,"aw",@nobits
	.weak		__nv_reservedSMEM_offset_0_alias
	.size		__nv_reservedSMEM_offset_0_alias, 0, 64
	.other		__nv_reservedSMEM_offset_0_alias,@"STO_CUDA_RESERVED_SHARED STV_DEFAULT"
__nv_reservedSMEM_offset_0_alias:
	.zero		0
	.zero		64


//--------------------- .nv.constant0._Z12print_kernelv --------------------------
	.section	.nv.constant0._Z12print_kernelv,"a",@progbits
	.sectionflags	@""
	.align	4
.nv.constant0._Z12print_kernelv:
	.zero		896


//--------------------- SYMBOLS --------------------------

	.type		.nv.reservedSmem.offset0,@object
	.size		.nv.reservedSmem.offset0,0x4
	.type		vprintf,@function
